//
// Generated by NVIDIA NVVM Compiler
//
// Compiler Build ID: CL-36424714
// Cuda compilation tools, release 13.0, V13.0.88
// Based on NVVM 20.0.0
//

.version 9.0
.target sm_100
.address_size 64

	// .globl	_Z20matrixMultiplySharedPfS_S_iiiiii
// _ZZ20matrixMultiplySharedPfS_S_iiiiiiE2sA has been demoted
// _ZZ20matrixMultiplySharedPfS_S_iiiiiiE2sB has been demoted

.visible .entry _Z20matrixMultiplySharedPfS_S_iiiiii(
	.param .u64 .ptr .align 1 _Z20matrixMultiplySharedPfS_S_iiiiii_param_0,
	.param .u64 .ptr .align 1 _Z20matrixMultiplySharedPfS_S_iiiiii_param_1,
	.param .u64 .ptr .align 1 _Z20matrixMultiplySharedPfS_S_iiiiii_param_2,
	.param .u32 _Z20matrixMultiplySharedPfS_S_iiiiii_param_3,
	.param .u32 _Z20matrixMultiplySharedPfS_S_iiiiii_param_4,
	.param .u32 _Z20matrixMultiplySharedPfS_S_iiiiii_param_5,
	.param .u32 _Z20matrixMultiplySharedPfS_S_iiiiii_param_6,
	.param .u32 _Z20matrixMultiplySharedPfS_S_iiiiii_param_7,
	.param .u32 _Z20matrixMultiplySharedPfS_S_iiiiii_param_8
)
{
	.reg .pred 	%p<12>;
	.reg .b32 	%r<52>;
	.reg .b32 	%f<207>;
	.reg .b64 	%rd<13>;
	// demoted variable
	.shared .align 4 .b8 _ZZ20matrixMultiplySharedPfS_S_iiiiiiE2sA[16384];
	// demoted variable
	.shared .align 4 .b8 _ZZ20matrixMultiplySharedPfS_S_iiiiiiE2sB[16384];
	ld.param.u64 	%rd3, [_Z20matrixMultiplySharedPfS_S_iiiiii_param_0];
	ld.param.u64 	%rd4, [_Z20matrixMultiplySharedPfS_S_iiiiii_param_1];
	ld.param.u64 	%rd5, [_Z20matrixMultiplySharedPfS_S_iiiiii_param_2];
	ld.param.u32 	%r23, [_Z20matrixMultiplySharedPfS_S_iiiiii_param_3];
	ld.param.u32 	%r24, [_Z20matrixMultiplySharedPfS_S_iiiiii_param_4];
	ld.param.u32 	%r25, [_Z20matrixMultiplySharedPfS_S_iiiiii_param_5];
	ld.param.u32 	%r26, [_Z20matrixMultiplySharedPfS_S_iiiiii_param_6];
	ld.param.u32 	%r27, [_Z20matrixMultiplySharedPfS_S_iiiiii_param_7];
	ld.param.u32 	%r28, [_Z20matrixMultiplySharedPfS_S_iiiiii_param_8];
	mov.u32 	%r29, %ntid.y;
	mov.u32 	%r30, %ctaid.y;
	mov.u32 	%r49, %tid.y;
	mad.lo.s32 	%r2, %r29, %r30, %r49;
	mov.u32 	%r31, %ntid.x;
	mov.u32 	%r32, %ctaid.x;
	mov.u32 	%r47, %tid.x;
	mad.lo.s32 	%r4, %r31, %r32, %r47;
	shl.b32 	%r33, %r49, 8;
	mov.u32 	%r34, _ZZ20matrixMultiplySharedPfS_S_iiiiiiE2sA;
	add.s32 	%r5, %r34, %r33;
	shl.b32 	%r35, %r47, 2;
	add.s32 	%r6, %r5, %r35;
	mov.b32 	%r36, 0;
	st.shared.u32 	[%r6], %r36;
	mov.u32 	%r37, _ZZ20matrixMultiplySharedPfS_S_iiiiiiE2sB;
	add.s32 	%r38, %r37, %r33;
	add.s32 	%r7, %r38, %r35;
	st.shared.u32 	[%r7], %r36;
	setp.lt.s32 	%p1, %r24, -62;
	mov.f32 	%f206, 0f00000000;
	@%p1 bra 	$L__BB0_7;
	add.s32 	%r39, %r24, -1;
	shr.s32 	%r40, %r39, 31;
	shr.u32 	%r41, %r40, 26;
	add.s32 	%r42, %r39, %r41;
	shr.s32 	%r43, %r42, 6;
	neg.s32 	%r51, %r43;
	add.s32 	%r8, %r37, %r35;
	mad.lo.s32 	%r50, %r49, %r26, %r4;
	shl.b32 	%r11, %r26, 6;
	mad.lo.s32 	%r48, %r24, %r2, %r47;
	cvta.to.global.u64 	%rd1, %rd3;
	cvta.to.global.u64 	%rd2, %rd4;
	mov.f32 	%f206, 0f00000000;
$L__BB0_2:
	setp.ge.s32 	%p2, %r2, %r23;
	setp.ge.u32 	%p3, %r47, %r24;
	mov.f32 	%f204, 0f00000000;
	or.pred  	%p4, %p2, %p3;
	@%p4 bra 	$L__BB0_4;
	mul.wide.u32 	%rd6, %r48, 4;
	add.s64 	%rd7, %rd1, %rd6;
	ld.global.f32 	%f204, [%rd7];
$L__BB0_4:
	setp.ge.s32 	%p5, %r4, %r26;
	st.shared.f32 	[%r6], %f204;
	setp.ge.u32 	%p6, %r49, %r25;
	mov.f32 	%f205, 0f00000000;
	or.pred  	%p7, %p5, %p6;
	@%p7 bra 	$L__BB0_6;
	mul.wide.u32 	%rd8, %r50, 4;
	add.s64 	%rd9, %rd2, %rd8;
	ld.global.f32 	%f205, [%rd9];
$L__BB0_6:
	st.shared.f32 	[%r7], %f205;
	bar.sync 	0;
	ld.shared.f32 	%f12, [%r5];
	ld.shared.f32 	%f13, [%r8];
	fma.rn.f32 	%f14, %f12, %f13, %f206;
	ld.shared.f32 	%f15, [%r5+4];
	ld.shared.f32 	%f16, [%r8+256];
	fma.rn.f32 	%f17, %f15, %f16, %f14;
	ld.shared.f32 	%f18, [%r5+8];
	ld.shared.f32 	%f19, [%r8+512];
	fma.rn.f32 	%f20, %f18, %f19, %f17;
	ld.shared.f32 	%f21, [%r5+12];
	ld.shared.f32 	%f22, [%r8+768];
	fma.rn.f32 	%f23, %f21, %f22, %f20;
	ld.shared.f32 	%f24, [%r5+16];
	ld.shared.f32 	%f25, [%r8+1024];
	fma.rn.f32 	%f26, %f24, %f25, %f23;
	ld.shared.f32 	%f27, [%r5+20];
	ld.shared.f32 	%f28, [%r8+1280];
	fma.rn.f32 	%f29, %f27, %f28, %f26;
	ld.shared.f32 	%f30, [%r5+24];
	ld.shared.f32 	%f31, [%r8+1536];
	fma.rn.f32 	%f32, %f30, %f31, %f29;
	ld.shared.f32 	%f33, [%r5+28];
	ld.shared.f32 	%f34, [%r8+1792];
	fma.rn.f32 	%f35, %f33, %f34, %f32;
	ld.shared.f32 	%f36, [%r5+32];
	ld.shared.f32 	%f37, [%r8+2048];
	fma.rn.f32 	%f38, %f36, %f37, %f35;
	ld.shared.f32 	%f39, [%r5+36];
	ld.shared.f32 	%f40, [%r8+2304];
	fma.rn.f32 	%f41, %f39, %f40, %f38;
	ld.shared.f32 	%f42, [%r5+40];
	ld.shared.f32 	%f43, [%r8+2560];
	fma.rn.f32 	%f44, %f42, %f43, %f41;
	ld.shared.f32 	%f45, [%r5+44];
	ld.shared.f32 	%f46, [%r8+2816];
	fma.rn.f32 	%f47, %f45, %f46, %f44;
	ld.shared.f32 	%f48, [%r5+48];
	ld.shared.f32 	%f49, [%r8+3072];
	fma.rn.f32 	%f50, %f48, %f49, %f47;
	ld.shared.f32 	%f51, [%r5+52];
	ld.shared.f32 	%f52, [%r8+3328];
	fma.rn.f32 	%f53, %f51, %f52, %f50;
	ld.shared.f32 	%f54, [%r5+56];
	ld.shared.f32 	%f55, [%r8+3584];
	fma.rn.f32 	%f56, %f54, %f55, %f53;
	ld.shared.f32 	%f57, [%r5+60];
	ld.shared.f32 	%f58, [%r8+3840];
	fma.rn.f32 	%f59, %f57, %f58, %f56;
	ld.shared.f32 	%f60, [%r5+64];
	ld.shared.f32 	%f61, [%r8+4096];
	fma.rn.f32 	%f62, %f60, %f61, %f59;
	ld.shared.f32 	%f63, [%r5+68];
	ld.shared.f32 	%f64, [%r8+4352];
	fma.rn.f32 	%f65, %f63, %f64, %f62;
	ld.shared.f32 	%f66, [%r5+72];
	ld.shared.f32 	%f67, [%r8+4608];
	fma.rn.f32 	%f68, %f66, %f67, %f65;
	ld.shared.f32 	%f69, [%r5+76];
	ld.shared.f32 	%f70, [%r8+4864];
	fma.rn.f32 	%f71, %f69, %f70, %f68;
	ld.shared.f32 	%f72, [%r5+80];
	ld.shared.f32 	%f73, [%r8+5120];
	fma.rn.f32 	%f74, %f72, %f73, %f71;
	ld.shared.f32 	%f75, [%r5+84];
	ld.shared.f32 	%f76, [%r8+5376];
	fma.rn.f32 	%f77, %f75, %f76, %f74;
	ld.shared.f32 	%f78, [%r5+88];
	ld.shared.f32 	%f79, [%r8+5632];
	fma.rn.f32 	%f80, %f78, %f79, %f77;
	ld.shared.f32 	%f81, [%r5+92];
	ld.shared.f32 	%f82, [%r8+5888];
	fma.rn.f32 	%f83, %f81, %f82, %f80;
	ld.shared.f32 	%f84, [%r5+96];
	ld.shared.f32 	%f85, [%r8+6144];
	fma.rn.f32 	%f86, %f84, %f85, %f83;
	ld.shared.f32 	%f87, [%r5+100];
	ld.shared.f32 	%f88, [%r8+6400];
	fma.rn.f32 	%f89, %f87, %f88, %f86;
	ld.shared.f32 	%f90, [%r5+104];
	ld.shared.f32 	%f91, [%r8+6656];
	fma.rn.f32 	%f92, %f90, %f91, %f89;
	ld.shared.f32 	%f93, [%r5+108];
	ld.shared.f32 	%f94, [%r8+6912];
	fma.rn.f32 	%f95, %f93, %f94, %f92;
	ld.shared.f32 	%f96, [%r5+112];
	ld.shared.f32 	%f97, [%r8+7168];
	fma.rn.f32 	%f98, %f96, %f97, %f95;
	ld.shared.f32 	%f99, [%r5+116];
	ld.shared.f32 	%f100, [%r8+7424];
	fma.rn.f32 	%f101, %f99, %f100, %f98;
	ld.shared.f32 	%f102, [%r5+120];
	ld.shared.f32 	%f103, [%r8+7680];
	fma.rn.f32 	%f104, %f102, %f103, %f101;
	ld.shared.f32 	%f105, [%r5+124];
	ld.shared.f32 	%f106, [%r8+7936];
	fma.rn.f32 	%f107, %f105, %f106, %f104;
	ld.shared.f32 	%f108, [%r5+128];
	ld.shared.f32 	%f109, [%r8+8192];
	fma.rn.f32 	%f110, %f108, %f109, %f107;
	ld.shared.f32 	%f111, [%r5+132];
	ld.shared.f32 	%f112, [%r8+8448];
	fma.rn.f32 	%f113, %f111, %f112, %f110;
	ld.shared.f32 	%f114, [%r5+136];
	ld.shared.f32 	%f115, [%r8+8704];
	fma.rn.f32 	%f116, %f114, %f115, %f113;
	ld.shared.f32 	%f117, [%r5+140];
	ld.shared.f32 	%f118, [%r8+8960];
	fma.rn.f32 	%f119, %f117, %f118, %f116;
	ld.shared.f32 	%f120, [%r5+144];
	ld.shared.f32 	%f121, [%r8+9216];
	fma.rn.f32 	%f122, %f120, %f121, %f119;
	ld.shared.f32 	%f123, [%r5+148];
	ld.shared.f32 	%f124, [%r8+9472];
	fma.rn.f32 	%f125, %f123, %f124, %f122;
	ld.shared.f32 	%f126, [%r5+152];
	ld.shared.f32 	%f127, [%r8+9728];
	fma.rn.f32 	%f128, %f126, %f127, %f125;
	ld.shared.f32 	%f129, [%r5+156];
	ld.shared.f32 	%f130, [%r8+9984];
	fma.rn.f32 	%f131, %f129, %f130, %f128;
	ld.shared.f32 	%f132, [%r5+160];
	ld.shared.f32 	%f133, [%r8+10240];
	fma.rn.f32 	%f134, %f132, %f133, %f131;
	ld.shared.f32 	%f135, [%r5+164];
	ld.shared.f32 	%f136, [%r8+10496];
	fma.rn.f32 	%f137, %f135, %f136, %f134;
	ld.shared.f32 	%f138, [%r5+168];
	ld.shared.f32 	%f139, [%r8+10752];
	fma.rn.f32 	%f140, %f138, %f139, %f137;
	ld.shared.f32 	%f141, [%r5+172];
	ld.shared.f32 	%f142, [%r8+11008];
	fma.rn.f32 	%f143, %f141, %f142, %f140;
	ld.shared.f32 	%f144, [%r5+176];
	ld.shared.f32 	%f145, [%r8+11264];
	fma.rn.f32 	%f146, %f144, %f145, %f143;
	ld.shared.f32 	%f147, [%r5+180];
	ld.shared.f32 	%f148, [%r8+11520];
	fma.rn.f32 	%f149, %f147, %f148, %f146;
	ld.shared.f32 	%f150, [%r5+184];
	ld.shared.f32 	%f151, [%r8+11776];
	fma.rn.f32 	%f152, %f150, %f151, %f149;
	ld.shared.f32 	%f153, [%r5+188];
	ld.shared.f32 	%f154, [%r8+12032];
	fma.rn.f32 	%f155, %f153, %f154, %f152;
	ld.shared.f32 	%f156, [%r5+192];
	ld.shared.f32 	%f157, [%r8+12288];
	fma.rn.f32 	%f158, %f156, %f157, %f155;
	ld.shared.f32 	%f159, [%r5+196];
	ld.shared.f32 	%f160, [%r8+12544];
	fma.rn.f32 	%f161, %f159, %f160, %f158;
	ld.shared.f32 	%f162, [%r5+200];
	ld.shared.f32 	%f163, [%r8+12800];
	fma.rn.f32 	%f164, %f162, %f163, %f161;
	ld.shared.f32 	%f165, [%r5+204];
	ld.shared.f32 	%f166, [%r8+13056];
	fma.rn.f32 	%f167, %f165, %f166, %f164;
	ld.shared.f32 	%f168, [%r5+208];
	ld.shared.f32 	%f169, [%r8+13312];
	fma.rn.f32 	%f170, %f168, %f169, %f167;
	ld.shared.f32 	%f171, [%r5+212];
	ld.shared.f32 	%f172, [%r8+13568];
	fma.rn.f32 	%f173, %f171, %f172, %f170;
	ld.shared.f32 	%f174, [%r5+216];
	ld.shared.f32 	%f175, [%r8+13824];
	fma.rn.f32 	%f176, %f174, %f175, %f173;
	ld.shared.f32 	%f177, [%r5+220];
	ld.shared.f32 	%f178, [%r8+14080];
	fma.rn.f32 	%f179, %f177, %f178, %f176;
	ld.shared.f32 	%f180, [%r5+224];
	ld.shared.f32 	%f181, [%r8+14336];
	fma.rn.f32 	%f182, %f180, %f181, %f179;
	ld.shared.f32 	%f183, [%r5+228];
	ld.shared.f32 	%f184, [%r8+14592];
	fma.rn.f32 	%f185, %f183, %f184, %f182;
	ld.shared.f32 	%f186, [%r5+232];
	ld.shared.f32 	%f187, [%r8+14848];
	fma.rn.f32 	%f188, %f186, %f187, %f185;
	ld.shared.f32 	%f189, [%r5+236];
	ld.shared.f32 	%f190, [%r8+15104];
	fma.rn.f32 	%f191, %f189, %f190, %f188;
	ld.shared.f32 	%f192, [%r5+240];
	ld.shared.f32 	%f193, [%r8+15360];
	fma.rn.f32 	%f194, %f192, %f193, %f191;
	ld.shared.f32 	%f195, [%r5+244];
	ld.shared.f32 	%f196, [%r8+15616];
	fma.rn.f32 	%f197, %f195, %f196, %f194;
	ld.shared.f32 	%f198, [%r5+248];
	ld.shared.f32 	%f199, [%r8+15872];
	fma.rn.f32 	%f200, %f198, %f199, %f197;
	ld.shared.f32 	%f201, [%r5+252];
	ld.shared.f32 	%f202, [%r8+16128];
	fma.rn.f32 	%f206, %f201, %f202, %f200;
	add.s32 	%r51, %r51, 1;
	add.s32 	%r50, %r50, %r11;
	add.s32 	%r49, %r49, 64;
	add.s32 	%r48, %r48, 64;
	add.s32 	%r47, %r47, 64;
	setp.ne.s32 	%p8, %r51, 1;
	@%p8 bra 	$L__BB0_2;
$L__BB0_7:
	setp.ge.s32 	%p9, %r2, %r27;
	setp.ge.s32 	%p10, %r4, %r28;
	or.pred  	%p11, %p9, %p10;
	@%p11 bra 	$L__BB0_9;
	mad.lo.s32 	%r46, %r28, %r2, %r4;
	cvta.to.global.u64 	%rd10, %rd5;
	mul.wide.s32 	%rd11, %r46, 4;
	add.s64 	%rd12, %rd10, %rd11;
	st.global.f32 	[%rd12], %f206;
$L__BB0_9:
	ret;

}


// ===== COMPILED SASS (sm_100) =====

	.target	sm_100

	.elftype	@"ET_EXEC"


//--------------------- .note.nv.tkinfo           --------------------------
	.section	.note.nv.tkinfo,"",@"SHT_NOTE"
	.sectionflags	@"SHF_NOTE_NV_TKINFO"
	.tkinfo
        /*0018*/ 	.word	0x00000002
        /*0030*/ 	.string	""
        /*0030*/ 	.string	"ptxas"
        /*0030*/ 	.string	"Cuda compilation tools, release 13.0, V13.0.88"
        /*0030*/ 	.string	"Build cuda_13.0.r13.0/compiler.36424714_0"
        /*0030*/ 	.string	"-arch sm_100 -m 64 "



//--------------------- .note.nv.cuinfo           --------------------------
	.section	.note.nv.cuinfo,"",@"SHT_NOTE"
	.sectionflags	@"SHF_NOTE_NV_CUINFO"
        /*0018*/ 	.short	0x0002
        /*001a*/ 	.short	0x0064
        /*001c*/ 	.short	0x0082
	.zero		2


//--------------------- .nv.info                  --------------------------
	.section	.nv.info,"",@"SHT_CUDA_INFO"
	.align	4


	//----- nvinfo : EIATTR_REGCOUNT
	.align		4
        /*0000*/ 	.byte	0x04, 0x2f
        /*0002*/ 	.short	(.L_1 - .L_0)
	.align		4
.L_0:
        /*0004*/ 	.word	index@(_Z20matrixMultiplySharedPfS_S_iiiiii)
        /*0008*/ 	.word	0x00000020


	//----- nvinfo : EIATTR_FRAME_SIZE
	.align		4
.L_1:
        /*000c*/ 	.byte	0x04, 0x11
        /*000e*/ 	.short	(.L_3 - .L_2)
	.align		4
.L_2:
        /*0010*/ 	.word	index@(_Z20matrixMultiplySharedPfS_S_iiiiii)
        /*0014*/ 	.word	0x00000000


	//----- nvinfo : EIATTR_MIN_STACK_SIZE
	.align		4
.L_3:
        /*0018*/ 	.byte	0x04, 0x12
        /*001a*/ 	.short	(.L_5 - .L_4)
	.align		4
.L_4:
        /*001c*/ 	.word	index@(_Z20matrixMultiplySharedPfS_S_iiiiii)
        /*0020*/ 	.word	0x00000000
.L_5:


//--------------------- .nv.compat                --------------------------
	.section	.nv.compat,"",@"SHT_CUDA_COMPAT_INFO"
	.align	4
        /*0000*/ 	.byte	0x02, 0x09, 0x00, 0x00, 0x02, 0x02, 0x01, 0x00, 0x02, 0x05, 0x05, 0x00, 0x03, 0x07, 0x01, 0x01
        /*0010*/ 	.byte	0x02, 0x03, 0x00, 0x00, 0x02, 0x06, 0x01, 0x00, 0x04, 0x0b, 0x08, 0x00, 0x09, 0x00, 0x00, 0x00
        /*0020*/ 	.byte	0x00, 0x00, 0x00, 0x00


//--------------------- .nv.info._Z20matrixMultiplySharedPfS_S_iiiiii --------------------------
	.section	.nv.info._Z20matrixMultiplySharedPfS_S_iiiiii,"",@"SHT_CUDA_INFO"
	.sectionflags	@""
	.align	4


	//----- nvinfo : EIATTR_CUDA_API_VERSION
	.align		4
        /*0000*/ 	.byte	0x04, 0x37
        /*0002*/ 	.short	(.L_7 - .L_6)
.L_6:
        /*0004*/ 	.word	0x00000082


	//----- nvinfo : EIATTR_KPARAM_INFO
	.align		4
.L_7:
        /*0008*/ 	.byte	0x04, 0x17
        /*000a*/ 	.short	(.L_9 - .L_8)
.L_8:
        /*000c*/ 	.word	0x00000000
        /*0010*/ 	.short	0x0008
        /*0012*/ 	.short	0x002c
        /*0014*/ 	.byte	0x00, 0xf0, 0x11, 0x00


	//----- nvinfo : EIATTR_KPARAM_INFO
	.align		4
.L_9:
        /*0018*/ 	.byte	0x04, 0x17
        /*001a*/ 	.short	(.L_11 - .L_10)
.L_10:
        /*001c*/ 	.word	0x00000000
        /*0020*/ 	.short	0x0007
        /*0022*/ 	.short	0x0028
        /*0024*/ 	.byte	0x00, 0xf0, 0x11, 0x00


	//----- nvinfo : EIATTR_KPARAM_INFO
	.align		4
.L_11:
        /*0028*/ 	.byte	0x04, 0x17
        /*002a*/ 	.short	(.L_13 - .L_12)
.L_12:
        /*002c*/ 	.word	0x00000000
        /*0030*/ 	.short	0x0006
        /*0032*/ 	.short	0x0024
        /*0034*/ 	.byte	0x00, 0xf0, 0x11, 0x00


	//----- nvinfo : EIATTR_KPARAM_INFO
	.align		4
.L_13:
        /*0038*/ 	.byte	0x04, 0x17
        /*003a*/ 	.short	(.L_15 - .L_14)
.L_14:
        /*003c*/ 	.word	0x00000000
        /*0040*/ 	.short	0x0005
        /*0042*/ 	.short	0x0020
        /*0044*/ 	.byte	0x00, 0xf0, 0x11, 0x00


	//----- nvinfo : EIATTR_KPARAM_INFO
	.align		4
.L_15:
        /*0048*/ 	.byte	0x04, 0x17
        /*004a*/ 	.short	(.L_17 - .L_16)
.L_16:
        /*004c*/ 	.word	0x00000000
        /*0050*/ 	.short	0x0004
        /*0052*/ 	.short	0x001c
        /*0054*/ 	.byte	0x00, 0xf0, 0x11, 0x00


	//----- nvinfo : EIATTR_KPARAM_INFO
	.align		4
.L_17:
        /*0058*/ 	.byte	0x04, 0x17
        /*005a*/ 	.short	(.L_19 - .L_18)
.L_18:
        /*005c*/ 	.word	0x00000000
        /*0060*/ 	.short	0x0003
        /*0062*/ 	.short	0x0018
        /*0064*/ 	.byte	0x00, 0xf0, 0x11, 0x00


	//----- nvinfo : EIATTR_KPARAM_INFO
	.align		4
.L_19:
        /*0068*/ 	.byte	0x04, 0x17
        /*006a*/ 	.short	(.L_21 - .L_20)
.L_20:
        /*006c*/ 	.word	0x00000000
        /*0070*/ 	.short	0x0002
        /*0072*/ 	.short	0x0010
        /*0074*/ 	.byte	0x00, 0xf5, 0x21, 0x00


	//----- nvinfo : EIATTR_KPARAM_INFO
	.align		4
.L_21:
        /*0078*/ 	.byte	0x04, 0x17
        /*007a*/ 	.short	(.L_23 - .L_22)
.L_22:
        /*007c*/ 	.word	0x00000000
        /*0080*/ 	.short	0x0001
        /*0082*/ 	.short	0x0008
        /*0084*/ 	.byte	0x00, 0xf5, 0x21, 0x00


	//----- nvinfo : EIATTR_KPARAM_INFO
	.align		4
.L_23:
        /*0088*/ 	.byte	0x04, 0x17
        /*008a*/ 	.short	(.L_25 - .L_24)
.L_24:
        /*008c*/ 	.word	0x00000000
        /*0090*/ 	.short	0x0000
        /*0092*/ 	.short	0x0000
        /*0094*/ 	.byte	0x00, 0xf5, 0x21, 0x00


	//----- nvinfo : EIATTR_SPARSE_MMA_MASK
	.align		4
.L_25:
        /*0098*/ 	.byte	0x03, 0x50
        /*009a*/ 	.short	0x0000


	//----- nvinfo : EIATTR_MAXREG_COUNT
	.align		4
        /*009c*/ 	.byte	0x03, 0x1b
        /*009e*/ 	.short	0x00ff


	//----- nvinfo : EIATTR_NUM_BARRIERS
	.align		4
        /*00a0*/ 	.byte	0x02, 0x4c
        /*00a2*/ 	.byte	0x01
	.zero		1


	//----- nvinfo : EIATTR_MERCURY_ISA_VERSION
	.align		4
        /*00a4*/ 	.byte	0x03, 0x5f
        /*00a6*/ 	.short	0x0101


	//----- nvinfo : EIATTR_VRC_CTA_INIT_COUNT
	.align		4
        /*00a8*/ 	.byte	0x02, 0x4a
	.zero		1
	.zero		1


	//----- nvinfo : EIATTR_EXIT_INSTR_OFFSETS
	.align		4
        /*00ac*/ 	.byte	0x04, 0x1c
        /*00ae*/ 	.short	(.L_27 - .L_26)


	//   ....[0]....
.L_26:
        /*00b0*/ 	.word	0x00000cd0


	//   ....[1]....
        /*00b4*/ 	.word	0x00000d20


	//----- nvinfo : EIATTR_CBANK_PARAM_SIZE
	.align		4
.L_27:
        /*00b8*/ 	.byte	0x03, 0x19
        /*00ba*/ 	.short	0x0030


	//----- nvinfo : EIATTR_PARAM_CBANK
	.align		4
        /*00bc*/ 	.byte	0x04, 0x0a
        /*00be*/ 	.short	(.L_29 - .L_28)
	.align		4
.L_28:
        /*00c0*/ 	.word	index@(.nv.constant0._Z20matrixMultiplySharedPfS_S_iiiiii)
        /*00c4*/ 	.short	0x0380
        /*00c6*/ 	.short	0x0030


	//----- nvinfo : EIATTR_SW_WAR
	.align		4
.L_29:
        /*00c8*/ 	.byte	0x04, 0x36
        /*00ca*/ 	.short	(.L_31 - .L_30)
.L_30:
        /*00cc*/ 	.word	0x00000008
.L_31:


//--------------------- .nv.callgraph             --------------------------
	.section	.nv.callgraph,"",@"SHT_CUDA_CALLGRAPH"
	.align	4
	.sectionentsize	8
	.align		4
        /*0000*/ 	.word	0x00000000
	.align		4
        /*0004*/ 	.word	0xffffffff
	.align		4
        /*0008*/ 	.word	0x00000000
	.align		4
        /*000c*/ 	.word	0xfffffffe
	.align		4
        /*0010*/ 	.word	0x00000000
	.align		4
        /*0014*/ 	.word	0xfffffffd
	.align		4
        /*0018*/ 	.word	0x00000000
	.align		4
        /*001c*/ 	.word	0xfffffffc


//--------------------- .text._Z20matrixMultiplySharedPfS_S_iiiiii --------------------------
	.section	.text._Z20matrixMultiplySharedPfS_S_iiiiii,"ax",@progbits
	.align	128
        .global         _Z20matrixMultiplySharedPfS_S_iiiiii
        .type           _Z20matrixMultiplySharedPfS_S_iiiiii,@function
        .size           _Z20matrixMultiplySharedPfS_S_iiiiii,(.L_x_3 - _Z20matrixMultiplySharedPfS_S_iiiiii)
        .other          _Z20matrixMultiplySharedPfS_S_iiiiii,@"STO_CUDA_ENTRY STV_DEFAULT"
_Z20matrixMultiplySharedPfS_S_iiiiii:
.text._Z20matrixMultiplySharedPfS_S_iiiiii:
[----:B------:R-:W-:Y:S01]  /*0000*/  LDC R1, c[0x0][0x37c] ;  /* 0x0000df00ff017b82 */ /* 0x000fe20000000800 */
[----:B------:R-:W0:Y:S07]  /*0010*/  S2R R5, SR_TID.Y ;  /* 0x0000000000057919 */ /* 0x000e2e0000002200 */
[----:B------:R-:W1:Y:S01]  /*0020*/  S2UR UR6, SR_CgaCtaId ;  /* 0x00000000000679c3 */ /* 0x000e620000008800 */
[----:B------:R-:W-:Y:S01]  /*0030*/  UMOV UR4, 0x400 ;  /* 0x0000040000047882 */ /* 0x000fe20000000000 */
[----:B------:R-:W2:Y:S01]  /*0040*/  LDCU UR11, c[0x0][0x39c] ;  /* 0x00007380ff0b77ac */ /* 0x000ea20008000800 */
[----:B------:R-:W3:Y:S01]  /*0050*/  S2R R3, SR_TID.X ;  /* 0x0000000000037919 */ /* 0x000ee20000002100 */
[----:B------:R-:W-:Y:S01]  /*0060*/  HFMA2 R23, -RZ, RZ, 0, 0 ;  /* 0x00000000ff177431 */ /* 0x000fe200000001ff */
[----:B------:R-:W-:Y:S01]  /*0070*/  UIADD3 UR5, UPT, UPT, UR4, 0x4000, URZ ;  /* 0x0000400004057890 */ /* 0x000fe2000fffe0ff */
[----:B------:R-:W4:Y:S01]  /*0080*/  S2R R19, SR_CTAID.Y ;  /* 0x0000000000137919 */ /* 0x000f220000002600 */
[----:B------:R-:W4:Y:S01]  /*0090*/  LDCU UR7, c[0x0][0x364] ;  /* 0x00006c80ff0777ac */ /* 0x000f220008000800 */
[----:B------:R-:W5:Y:S01]  /*00a0*/  S2R R20, SR_CTAID.X ;  /* 0x0000000000147919 */ /* 0x000f620000002500 */
[----:B------:R-:W5:Y:S01]  /*00b0*/  LDCU UR10, c[0x0][0x360] ;  /* 0x00006c00ff0a77ac */ /* 0x000f620008000800 */
[----:B------:R-:W0:Y:S01]  /*00c0*/  LDCU.64 UR8, c[0x0][0x358] ;  /* 0x00006b00ff0877ac */ /* 0x000e220008000a00 */
[----:B--2---:R-:W-:-:S02]  /*00d0*/  UISETP.GE.AND UP0, UPT, UR11, -0x3e, UPT ;  /* 0xffffffc20b00788c */ /* 0x004fc4000bf06270 */
[----:B-1----:R-:W-:Y:S02]  /*00e0*/  ULEA UR4, UR6, UR4, 0x18 ;  /* 0x0000000406047291 */ /* 0x002fe4000f8ec0ff */
[----:B------:R-:W-:-:S04]  /*00f0*/  ULEA UR5, UR6, UR5, 0x18 ;  /* 0x0000000506057291 */ /* 0x000fc8000f8ec0ff */
[C---:B0-----:R-:W-:Y:S02]  /*0100*/  LEA R18, R5.reuse, UR4, 0x8 ;  /* 0x0000000405127c11 */ /* 0x041fe4000f8e40ff */
[----:B------:R-:W-:Y:S02]  /*0110*/  LEA R16, R5, UR5, 0x8 ;  /* 0x0000000505107c11 */ /* 0x000fe4000f8e40ff */
[C---:B---3--:R-:W-:Y:S02]  /*0120*/  LEA R17, R3.reuse, R18, 0x2 ;  /* 0x0000001203117211 */ /* 0x048fe400078e10ff */
[----:B------:R-:W-:Y:S01]  /*0130*/  LEA R16, R3, R16, 0x2 ;  /* 0x0000001003107211 */ /* 0x000fe200078e10ff */
[----:B----4-:R-:W-:Y:S02]  /*0140*/  IMAD R19, R19, UR7, R5 ;  /* 0x0000000713137c24 */ /* 0x010fe4000f8e0205 */
[----:B------:R0:W-:Y:S01]  /*0150*/  STS [R17], RZ ;  /* 0x000000ff11007388 */ /* 0x0001e20000000800 */
[----:B-----5:R-:W-:-:S03]  /*0160*/  IMAD R20, R20, UR10, R3 ;  /* 0x0000000a14147c24 */ /* 0x020fc6000f8e0203 */
[----:B------:R0:W-:Y:S01]  /*0170*/  STS [R16], RZ ;  /* 0x000000ff10007388 */ /* 0x0001e20000000800 */
[----:B------:R-:W-:Y:S05]  /*0180*/  BRA.U !UP0, `(.L_x_0) ;  /* 0x0000000908c47547 */ /* 0x000fea000b800000 */
[----:B------:R-:W1:Y:S01]  /*0190*/  LDC.64 R6, c[0x0][0x3a0] ;  /* 0x0000e800ff067b82 */ /* 0x000e620000000a00 */
[----:B------:R-:W2:Y:S01]  /*01a0*/  LDCU UR7, c[0x0][0x3a4] ;  /* 0x00007480ff0777ac */ /* 0x000ea20008000800 */
[----:B------:R-:W-:Y:S01]  /*01b0*/  LEA R2, R3, UR5, 0x2 ;  /* 0x0000000503027c11 */ /* 0x000fe2000f8e10ff */
[----:B------:R-:W-:Y:S01]  /*01c0*/  IMAD R0, R19, UR11, R3 ;  /* 0x0000000b13007c24 */ /* 0x000fe2000f8e0203 */
[----:B------:R-:W-:Y:S01]  /*01d0*/  MOV R23, RZ ;  /* 0x000000ff00177202 */ /* 0x000fe20000000f00 */
[----:B------:R-:W-:Y:S01]  /*01e0*/  UIADD3 UR4, UPT, UPT, UR11, -0x1, URZ ;  /* 0xffffffff0b047890 */ /* 0x000fe2000fffe0ff */
[----:B------:R-:W3:Y:S03]  /*01f0*/  LDCU.64 UR12, c[0x0][0x398] ;  /* 0x00007300ff0c77ac */ /* 0x000ee60008000a00 */
[----:B------:R-:W-:-:S04]  /*0200*/  USHF.R.S32.HI UR6, URZ, 0x1f, UR4 ;  /* 0x0000001fff067899 */ /* 0x000fc80008011404 */
[----:B------:R-:W-:-:S04]  /*0210*/  ULEA.HI UR6, UR6, UR4, URZ, 0x6 ;  /* 0x0000000406067291 */ /* 0x000fc8000f8f30ff */
[----:B------:R-:W-:Y:S01]  /*0220*/  USHF.R.S32.HI UR6, URZ, 0x6, UR6 ;  /* 0x00000006ff067899 */ /* 0x000fe20008011406 */
[----:B--2---:R-:W-:-:S03]  /*0230*/  IMAD R4, R5, UR7, R20 ;  /* 0x0000000705047c24 */ /* 0x004fc6000f8e0214 */
[----:B------:R-:W-:-:S12]  /*0240*/  UIADD3 UR6, UPT, UPT, -UR6, URZ, URZ ;  /* 0x000000ff06067290 */ /* 0x000fd8000fffe1ff */
.L_x_1:
[----:B---3--:R-:W-:Y:S02]  /*0250*/  ISETP.GE.U32.AND P1, PT, R3, UR13, PT ;  /* 0x0000000d03007c0c */ /* 0x008fe4000bf26070 */
[----:B------:R-:W-:Y:S02]  /*0260*/  CS2R R26, SRZ ;  /* 0x00000000001a7805 */ /* 0x000fe4000001ff00 */
[----:B-1----:R-:W-:Y:S02]  /*0270*/  ISETP.GE.U32.AND P0, PT, R5, R6, PT ;  /* 0x000000060500720c */ /* 0x002fe40003f06070 */
[----:B------:R-:W-:Y:S02]  /*0280*/  ISETP.GE.OR P1, PT, R19, UR12, P1 ;  /* 0x0000000c13007c0c */ /* 0x000fe40008f26670 */
[----:B------:R-:W-:-:S11]  /*0290*/  ISETP.GE.OR P0, PT, R20, R7, P0 ;  /* 0x000000071400720c */ /* 0x000fd60000706670 */
[----:B------:R-:W1:Y:S08]  /*02a0*/  @!P1 LDC.64 R10, c[0x0][0x380] ;  /* 0x0000e000ff0a9b82 */ /* 0x000e700000000a00 */
[----:B------:R-:W2:Y:S01]  /*02b0*/  @!P0 LDC.64 R8, c[0x0][0x388] ;  /* 0x0000e200ff088b82 */ /* 0x000ea20000000a00 */
[----:B-1----:R-:W-:-:S05]  /*02c0*/  @!P1 IMAD.WIDE.U32 R10, R0, 0x4, R10 ;  /* 0x00000004000a9825 */ /* 0x002fca00078e000a */
[----:B------:R-:W3:Y:S01]  /*02d0*/  @!P1 LDG.E R26, desc[UR8][R10.64] ;  /* 0x000000080a1a9981 */ /* 0x000ee2000c1e1900 */
[----:B--2---:R-:W-:-:S05]  /*02e0*/  @!P0 IMAD.WIDE.U32 R24, R4, 0x4, R8 ;  /* 0x0000000404188825 */ /* 0x004fca00078e0008 */
[----:B------:R-:W2:Y:S04]  /*02f0*/  @!P0 LDG.E R27, desc[UR8][R24.64] ;  /* 0x00000008181b8981 */ /* 0x000ea8000c1e1900 */
[----:B---3--:R-:W-:Y:S04]  /*0300*/  STS [R17], R26 ;  /* 0x0000001a11007388 */ /* 0x008fe80000000800 */
[----:B--2---:R-:W-:Y:S01]  /*0310*/  STS [R16], R27 ;  /* 0x0000001b10007388 */ /* 0x004fe20000000800 */
[----:B------:R-:W-:Y:S06]  /*0320*/  BAR.SYNC.DEFER_BLOCKING 0x0 ;  /* 0x0000000000007b1d */ /* 0x000fec0000010000 */
[----:B------:R-:W-:Y:S04]  /*0330*/  LDS R28, [R2] ;  /* 0x00000000021c7984 */ /* 0x000fe80000000800 */
[----:B------:R-:W1:Y:S04]  /*0340*/  LDS.128 R12, [R18] ;  /* 0x00000000120c7984 */ /* 0x000e680000000c00 */
[----:B------:R-:W2:Y:S04]  /*0350*/  LDS R25, [R2+0x100] ;  /* 0x0001000002197984 */ /* 0x000ea80000000800 */
[----:B------:R-:W3:Y:S04]  /*0360*/  LDS R29, [R2+0x200] ;  /* 0x00020000021d7984 */ /* 0x000ee80000000800 */
[----:B------:R-:W4:Y:S04]  /*0370*/  LDS R22, [R2+0x300] ;  /* 0x0003000002167984 */ /* 0x000f280000000800 */
[----:B------:R-:W-:Y:S04]  /*0380*/  LDS R21, [R2+0x400] ;  /* 0x0004000002157984 */ /* 0x000fe80000000800 */
[----:B------:R-:W5:Y:S04]  /*0390*/  LDS.128 R8, [R18+0x10] ;  /* 0x0000100012087984 */ /* 0x000f680000000c00 */
[----:B------:R-:W0:Y:S04]  /*03a0*/  LDS R24, [R2+0x500] ;  /* 0x0005000002187984 */ /* 0x000e280000000800 */
[----:B------:R-:W0:Y:S04]  /*03b0*/  LDS R27, [R2+0x600] ;  /* 0x00060000021b7984 */ /* 0x000e280000000800 */
[----:B------:R-:W0:Y:S01]  /*03c0*/  LDS R26, [R2+0x700] ;  /* 0x00070000021a7984 */ /* 0x000e220000000800 */
[----:B-1----:R-:W-:-:S03]  /*03d0*/  FFMA R12, R12, R28, R23 ;  /* 0x0000001c0c0c7223 */ /* 0x002fc60000000017 */
[----:B------:R-:W-:Y:S01]  /*03e0*/  LDS R23, [R2+0xa00] ;  /* 0x000a000002177984 */ /* 0x000fe20000000800 */
[----:B--2---:R-:W-:-:S03]  /*03f0*/  FFMA R12, R25, R13, R12 ;  /* 0x0000000d190c7223 */ /* 0x004fc6000000000c */
[----:B------:R-:W-:Y:S01]  /*0400*/  LDS R25, [R2+0x800] ;  /* 0x0008000002197984 */ /* 0x000fe20000000800 */
[----:B---3--:R-:W-:-:S03]  /*0410*/  FFMA R29, R29, R14, R12 ;  /* 0x0000000e1d1d7223 */ /* 0x008fc6000000000c */
[----:B------:R-:W-:Y:S01]  /*0420*/  LDS R28, [R2+0x1300] ;  /* 0x00130000021c7984 */ /* 0x000fe20000000800 */
[----:B----4-:R-:W-:-:S03]  /*0430*/  FFMA R29, R22, R15, R29 ;  /* 0x0000000f161d7223 */ /* 0x010fc6000000001d */
[----:B------:R-:W1:Y:S04]  /*0440*/  LDS.128 R12, [R18+0x20] ;  /* 0x00002000120c7984 */ /* 0x000e680000000c00 */
[----:B------:R-:W2:Y:S01]  /*0450*/  LDS R22, [R2+0x900] ;  /* 0x0009000002167984 */ /* 0x000ea20000000800 */
[----:B-----5:R-:W-:-:S04]  /*0460*/  FFMA R21, R8, R21, R29 ;  /* 0x0000001508157223 */ /* 0x020fc8000000001d */
[----:B0-----:R-:W-:Y:S02]  /*0470*/  FFMA R24, R24, R9, R21 ;  /* 0x0000000918187223 */ /* 0x001fe40000000015 */
[----:B------:R-:W-:Y:S02]  /*0480*/  LDS R21, [R2+0xc00] ;  /* 0x000c000002157984 */ /* 0x000fe40000000800 */
[----:B------:R-:W-:Y:S02]  /*0490*/  FFMA R27, R27, R10, R24 ;  /* 0x0000000a1b1b7223 */ /* 0x000fe40000000018 */
[----:B------:R-:W0:Y:S02]  /*04a0*/  LDS R24, [R2+0xb00] ;  /* 0x000b000002187984 */ /* 0x000e240000000800 */
[----:B------:R-:W-:Y:S02]  /*04b0*/  FFMA R27, R26, R11, R27 ;  /* 0x0000000b1a1b7223 */ /* 0x000fe4000000001b */
[----:B------:R-:W3:Y:S04]  /*04c0*/  LDS.128 R8, [R18+0x30] ;  /* 0x0000300012087984 */ /* 0x000ee80000000c00 */
[----:B------:R-:W4:Y:S01]  /*04d0*/  LDS R26, [R2+0xd00] ;  /* 0x000d0000021a7984 */ /* 0x000f220000000800 */
[----:B-1----:R-:W-:-:S03]  /*04e0*/  FFMA R25, R12, R25, R27 ;  /* 0x000000190c197223 */ /* 0x002fc6000000001b */
[----:B------:R-:W1:Y:S01]  /*04f0*/  LDS R27, [R2+0xe00] ;  /* 0x000e0000021b7984 */ /* 0x000e620000000800 */
[----:B--2---:R-:W-:-:S03]  /*0500*/  FFMA R12, R22, R13, R25 ;  /* 0x0000000d160c7223 */ /* 0x004fc60000000019 */
[----:B------:R-:W2:Y:S01]  /*0510*/  LDS R22, [R2+0xf00] ;  /* 0x000f000002167984 */ /* 0x000ea20000000800 */
[----:B------:R-:W-:-:S04]  /*0520*/  FFMA R23, R23, R14, R12 ;  /* 0x0000000e17177223 */ /* 0x000fc8000000000c */
[----:B0-----:R-:W-:Y:S02]  /*0530*/  FFMA R25, R24, R15, R23 ;  /* 0x0000000f18197223 */ /* 0x001fe40000000017 */
[----:B------:R-:W-:Y:S04]  /*0540*/  LDS R23, [R2+0x1000] ;  /* 0x0010000002177984 */ /* 0x000fe80000000800 */
[----:B------:R-:W0:Y:S01]  /*0550*/  LDS.128 R12, [R18+0x40] ;  /* 0x00004000120c7984 */ /* 0x000e220000000c00 */
[----:B---3--:R-:W-:-:S03]  /*0560*/  FFMA R21, R8, R21, R25 ;  /* 0x0000001508157223 */ /* 0x008fc60000000019 */
[----:B------:R-:W3:Y:S04]  /*0570*/  LDS R24, [R2+0x1100] ;  /* 0x0011000002187984 */ /* 0x000ee80000000800 */
[----:B------:R-:W5:Y:S01]  /*0580*/  LDS R25, [R2+0x1200] ;  /* 0x0012000002197984 */ /* 0x000f620000000800 */
[----:B----4-:R-:W-:-:S03]  /*0590*/  FFMA R26, R26, R9, R21 ;  /* 0x000000091a1a7223 */ /* 0x010fc60000000015 */
[----:B------:R-:W-:Y:S01]  /*05a0*/  LDS R21, [R2+0x1400] ;  /* 0x0014000002157984 */ /* 0x000fe20000000800 */
[----:B-1----:R-:W-:-:S03]  /*05b0*/  FFMA R27, R27, R10, R26 ;  /* 0x0000000a1b1b7223 */ /* 0x002fc6000000001a */
[----:B------:R-:W-:Y:S01]  /*05c0*/  LDS R26, [R2+0x1700] ;  /* 0x00170000021a7984 */ /* 0x000fe20000000800 */
[----:B--2---:R-:W-:-:S03]  /*05d0*/  FFMA R27, R22, R11, R27 ;  /* 0x0000000b161b7223 */ /* 0x004fc6000000001b */
[----:B------:R-:W1:Y:S04]  /*05e0*/  LDS.128 R8, [R18+0x50] ;  /* 0x0000500012087984 */ /* 0x000e680000000c00 */
[----:B------:R-:W2:Y:S01]  /*05f0*/  LDS R22, [R2+0x1500] ;  /* 0x0015000002167984 */ /* 0x000ea20000000800 */
[----:B0-----:R-:W-:-:S04]  /*0600*/  FFMA R23, R12, R23, R27 ;  /* 0x000000170c177223 */ /* 0x001fc8000000001b */
[----:B---3--:R-:W-:Y:S02]  /*0610*/  FFMA R24, R24, R13, R23 ;  /* 0x0000000d18187223 */ /* 0x008fe40000000017 */
[----:B------:R-:W0:Y:S02]  /*0620*/  LDS R23, [R2+0x1600] ;  /* 0x0016000002177984 */ /* 0x000e240000000800 */
[----:B-----5:R-:W-:Y:S02]  /*0630*/  FFMA R25, R25, R14, R24 ;  /* 0x0000000e19197223 */ /* 0x020fe40000000018 */
[----:B------:R-:W-:Y:S02]  /*0640*/  LDS R24, [R2+0x1900] ;  /* 0x0019000002187984 */ /* 0x000fe40000000800 */
[----:B------:R-:W-:Y:S02]  /*0650*/  FFMA R27, R28, R15, R25 ;  /* 0x0000000f1c1b7223 */ /* 0x000fe40000000019 */
[----:B------:R-:W-:Y:S04]  /*0660*/  LDS R25, [R2+0x1800] ;  /* 0x0018000002197984 */ /* 0x000fe80000000800 */
[----:B------:R-:W3:Y:S04]  /*0670*/  LDS.128 R12, [R18+0x60] ;  /* 0x00006000120c7984 */ /* 0x000ee80000000c00 */
[----:B------:R-:W-:Y:S01]  /*0680*/  LDS R28, [R2+0x1b00] ;  /* 0x001b0000021c7984 */ /* 0x000fe20000000800 */
[----:B-1----:R-:W-:-:S04]  /*0690*/  FFMA R21, R8, R21, R27 ;  /* 0x0000001508157223 */ /* 0x002fc8000000001b */
[----:B--2---:R-:W-:Y:S02]  /*06a0*/  FFMA R22, R22, R9, R21 ;  /* 0x0000000916167223 */ /* 0x004fe40000000015 */
[----:B------:R-:W1:Y:S02]  /*06b0*/  LDS R21, [R2+0x1a00] ;  /* 0x001a000002157984 */ /* 0x000e640000000800 */
[----:B0-----:R-:W-:Y:S02]  /*06c0*/  FFMA R23, R23, R10, R22 ;  /* 0x0000000a17177223 */ /* 0x001fe40000000016 */
[----:B------:R-:W-:Y:S02]  /*06d0*/  LDS R22, [R2+0x1d00] ;  /* 0x001d000002167984 */ /* 0x000fe40000000800 */
[----:B------:R-:W-:Y:S02]  /*06e0*/  FFMA R27, R26, R11, R23 ;  /* 0x0000000b1a1b7223 */ /* 0x000fe40000000017 */
[----:B------:R-:W-:Y:S04]  /*06f0*/  LDS R23, [R2+0x1c00] ;  /* 0x001c000002177984 */ /* 0x000fe80000000800 */
[----:B------:R-:W0:Y:S01]  /*0700*/  LDS.128 R8, [R18+0x70] ;  /* 0x0000700012087984 */ /* 0x000e220000000c00 */
[----:B---3--:R-:W-:-:S03]  /*0710*/  FFMA R25, R12, R25, R27 ;  /* 0x000000190c197223 */ /* 0x008fc6000000001b */
[----:B------:R-:W-:Y:S01]  /*0720*/  LDS R26, [R2+0x1f00] ;  /* 0x001f0000021a7984 */ /* 0x000fe20000000800 */
[----:B------:R-:W-:-:S03]  /*0730*/  FFMA R24, R24, R13, R25 ;  /* 0x0000000d18187223 */ /* 0x000fc60000000019 */
[----:B------:R-:W2:Y:S01]  /*0740*/  LDS R25, [R2+0x1e00] ;  /* 0x001e000002197984 */ /* 0x000ea20000000800 */
[----:B-1----:R-:W-:-:S03]  /*0750*/  FFMA R21, R21, R14, R24 ;  /* 0x0000000e15157223 */ /* 0x002fc60000000018 */
[----:B------:R-:W-:Y:S01]  /*0760*/  LDS R24, [R2+0x2100] ;  /* 0x0021000002187984 */ /* 0x000fe20000000800 */
[----:B------:R-:W-:-:S03]  /*0770*/  FFMA R27, R28, R15, R21 ;  /* 0x0000000f1c1b7223 */ /* 0x000fc60000000015 */
[----:B------:R-:W-:Y:S04]  /*0780*/  LDS R21, [R2+0x2000] ;  /* 0x0020000002157984 */ /* 0x000fe80000000800 */
[----:B------:R-:W1:Y:S04]  /*0790*/  LDS.128 R12, [R18+0x80] ;  /* 0x00008000120c7984 */ /* 0x000e680000000c00 */
[----:B------:R-:W-:Y:S01]  /*07a0*/  LDS R28, [R2+0x2300] ;  /* 0x00230000021c7984 */ /* 0x000fe20000000800 */
[----:B0-----:R-:W-:-:S03]  /*07b0*/  FFMA R23, R8, R23, R27 ;  /* 0x0000001708177223 */ /* 0x001fc6000000001b */
[----:B------:R-:W0:Y:S01]  /*07c0*/  LDS R27, [R2+0x2200] ;  /* 0x00220000021b7984 */ /* 0x000e220000000800 */
[----:B------:R-:W-:-:S03]  /*07d0*/  FFMA R22, R22, R9, R23 ;  /* 0x0000000916167223 */ /* 0x000fc60000000017 */
[----:B------:R-:W-:Y:S01]  /*07e0*/  LDS R23, [R2+0x2400] ;  /* 0x0024000002177984 */ /* 0x000fe20000000800 */
[----:B--2---:R-:W-:-:S03]  /*07f0*/  FFMA R25, R25, R10, R22 ;  /* 0x0000000a19197223 */ /* 0x004fc60000000016 */
[----:B------:R-:W-:Y:S01]  /*0800*/  LDS R22, [R2+0x2500] ;  /* 0x0025000002167984 */ /* 0x000fe20000000800 */
[----:B------:R-:W-:-:S03]  /*0810*/  FFMA R25, R26, R11, R25 ;  /* 0x0000000b1a197223 */ /* 0x000fc60000000019 */
[----:B------:R-:W2:Y:S04]  /*0820*/  LDS.128 R8, [R18+0x90] ;  /* 0x0000900012087984 */ /* 0x000ea80000000c00 */
[----:B------:R-:W-:Y:S01]  /*0830*/  LDS R26, [R2+0x2700] ;  /* 0x00270000021a7984 */ /* 0x000fe20000000800 */
[----:B-1----:R-:W-:-:S03]  /*0840*/  FFMA R21, R12, R21, R25 ;  /* 0x000000150c157223 */ /* 0x002fc60000000019 */
[----:B------:R-:W1:Y:S01]  /*0850*/  LDS R25, [R2+0x2600] ;  /* 0x0026000002197984 */ /* 0x000e620000000800 */
[----:B------:R-:W-:-:S03]  /*0860*/  FFMA R24, R24, R13, R21 ;  /* 0x0000000d18187223 */ /* 0x000fc60000000015 */
[----:B------:R-:W-:Y:S01]  /*0870*/  LDS R21, [R2+0x2800] ;  /* 0x0028000002157984 */ /* 0x000fe20000000800 */
[----:B0-----:R-:W-:-:S03]  /*0880*/  FFMA R27, R27, R14, R24 ;  /* 0x0000000e1b1b7223 */ /* 0x001fc60000000018 */
[----:B------:R-:W-:Y:S01]  /*0890*/  LDS R24, [R2+0x2900] ;  /* 0x0029000002187984 */ /* 0x000fe20000000800 */
[----:B------:R-:W-:-:S03]  /*08a0*/  FFMA R27, R28, R15, R27 ;  /* 0x0000000f1c1b7223 */ /* 0x000fc6000000001b */
[----:B------:R-:W0:Y:S04]  /*08b0*/  LDS.128 R12, [R18+0xa0] ;  /* 0x0000a000120c7984 */ /* 0x000e280000000c00 */
[----:B------:R-:W-:Y:S01]  /*08c0*/  LDS R28, [R2+0x2b00] ;  /* 0x002b0000021c7984 */ /* 0x000fe20000000800 */
[----:B--2---:R-:W-:-:S04]  /*08d0*/  FFMA R23, R8, R23, R27 ;  /* 0x0000001708177223 */ /* 0x004fc8000000001b */
[----:B------:R-:W-:Y:S02]  /*08e0*/  FFMA R22, R22, R9, R23 ;  /* 0x0000000916167223 */ /* 0x000fe40000000017 */
[----:B------:R-:W2:Y:S02]  /*08f0*/  LDS R23, [R2+0x2a00] ;  /* 0x002a000002177984 */ /* 0x000ea40000000800 */
[----:B-1----:R-:W-:Y:S02]  /*0900*/  FFMA R25, R25, R10, R22 ;  /* 0x0000000a19197223 */ /* 0x002fe40000000016 */
[----:B------:R-:W-:Y:S02]  /*0910*/  LDS R22, [R2+0x2d00] ;  /* 0x002d000002167984 */ /* 0x000fe40000000800 */
[----:B------:R-:W-:Y:S02]  /*0920*/  FFMA R27, R26, R11, R25 ;  /* 0x0000000b1a1b7223 */ /* 0x000fe40000000019 */
[----:B------:R-:W-:Y:S04]  /*0930*/  LDS R25, [R2+0x2c00] ;  /* 0x002c000002197984 */ /* 0x000fe80000000800 */
[----:B------:R-:W1:Y:S04]  /*0940*/  LDS.128 R8, [R18+0xb0] ;  /* 0x0000b00012087984 */ /* 0x000e680000000c00 */
[----:B------:R-:W-:Y:S01]  /*0950*/  LDS R26, [R2+0x3100] ;  /* 0x00310000021a7984 */ /* 0x000fe20000000800 */
[----:B0-----:R-:W-:-:S03]  /*0960*/  FFMA R21, R12, R21, R27 ;  /* 0x000000150c157223 */ /* 0x001fc6000000001b */
[----:B------:R-:W0:Y:S01]  /*0970*/  LDS R27, [R2+0x2e00] ;  /* 0x002e0000021b7984 */ /* 0x000e220000000800 */
[----:B------:R-:W-:-:S03]  /*0980*/  FFMA R12, R24, R13, R21 ;  /* 0x0000000d180c7223 */ /* 0x000fc60000000015 */
[----:B------:R-:W3:Y:S04]  /*0990*/  LDS R24, [R2+0x2f00] ;  /* 0x002f000002187984 */ /* 0x000ee80000000800 */
[----:B------:R-:W-:Y:S01]  /*09a0*/  LDS R21, [R2+0x3000] ;  /* 0x0030000002157984 */ /* 0x000fe20000000800 */
[----:B--2---:R-:W-:-:S04]  /*09b0*/  FFMA R23, R23, R14, R12 ;  /* 0x0000000e17177223 */ /* 0x004fc8000000000c */
[----:B------:R-:W-:Y:S02]  /*09c0*/  FFMA R23, R28, R15, R23 ;  /* 0x0000000f1c177223 */ /* 0x000fe40000000017 */
        /* <DEDUP_REMOVED lines=8> */
[----:B---3--:R-:W-:-:S03]  /*0a50*/  FFMA R27, R24, R11, R27 ;  /* 0x0000000b181b7223 */ /* 0x008fc6000000001b */
[----:B------:R-:W0:Y:S04]  /*0a60*/  LDS.128 R8, [R18+0xd0] ;  /* 0x0000d00012087984 */ /* 0x000e280000000c00 */
[----:B------:R-:W-:Y:S01]  /*0a70*/  LDS R24, [R2+0x3900] ;  /* 0x0039000002187984 */ /* 0x000fe20000000800 */
[----:B--2---:R-:W-:-:S04]  /*0a80*/  FFMA R21, R12, R21, R27 ;  /* 0x000000150c157223 */ /* 0x004fc8000000001b */
[----:B------:R-:W-:Y:S02]  /*0a90*/  FFMA R26, R26, R13, R21 ;  /* 0x0000000d1a1a7223 */ /* 0x000fe40000000015 */
[----:B------:R-:W2:Y:S02]  /*0aa0*/  LDS R21, [R2+0x3600] ;  /* 0x0036000002157984 */ /* 0x000ea40000000800 */
[----:B-1----:R-:W-:Y:S02]  /*0ab0*/  FFMA R25, R25, R14, R26 ;  /* 0x0000000e19197223 */ /* 0x002fe4000000001a */
[----:B------:R-:W1:Y:S02]  /*0ac0*/  LDS R26, [R2+0x3700] ;  /* 0x00370000021a7984 */ /* 0x000e640000000800 */
[----:B------:R-:W-:Y:S02]  /*0ad0*/  FFMA R27, R28, R15, R25 ;  /* 0x0000000f1c1b7223 */ /* 0x000fe40000000019 */
[----:B------:R-:W-:Y:S04]  /*0ae0*/  LDS R25, [R2+0x3800] ;  /* 0x0038000002197984 */ /* 0x000fe80000000800 */
[----:B------:R-:W3:Y:S04]  /*0af0*/  LDS.128 R12, [R18+0xe0] ;  /* 0x0000e000120c7984 */ /* 0x000ee80000000c00 */
[----:B------:R-:W-:Y:S01]  /*0b00*/  LDS R28, [R2+0x3e00] ;  /* 0x003e0000021c7984 */ /* 0x000fe20000000800 */
[----:B0-----:R-:W-:-:S04]  /*0b10*/  FFMA R23, R8, R23, R27 ;  /* 0x0000001708177223 */ /* 0x001fc8000000001b */
[----:B------:R-:W-:Y:S02]  /*0b20*/  FFMA R22, R22, R9, R23 ;  /* 0x0000000916167223 */ /* 0x000fe40000000017 */
[----:B------:R-:W0:Y:S02]  /*0b30*/  LDS R23, [R2+0x3a00] ;  /* 0x003a000002177984 */ /* 0x000e240000000800 */
[----:B--2---:R-:W-:Y:S02]  /*0b40*/  FFMA R21, R21, R10, R22 ;  /* 0x0000000a15157223 */ /* 0x004fe40000000016 */
[----:B------:R-:W2:Y:S02]  /*0b50*/  LDS R22, [R2+0x3b00] ;  /* 0x003b000002167984 */ /* 0x000ea40000000800 */
[----:B-1----:R-:W-:Y:S02]  /*0b60*/  FFMA R27, R26, R11, R21 ;  /* 0x0000000b1a1b7223 */ /* 0x002fe40000000015 */
[----:B------:R-:W-:Y:S04]  /*0b70*/  LDS R21, [R2+0x3c00] ;  /* 0x003c000002157984 */ /* 0x000fe80000000800 */
[----:B------:R-:W1:Y:S01]  /*0b80*/  LDS.128 R8, [R18+0xf0] ;  /* 0x0000f00012087984 */ /* 0x000e620000000c00 */
[----:B---3--:R-:W-:-:S03]  /*0b90*/  FFMA R25, R12, R25, R27 ;  /* 0x000000190c197223 */ /* 0x008fc6000000001b */
[----:B------:R-:W3:Y:S01]  /*0ba0*/  LDS R12, [R2+0x3d00] ;  /* 0x003d0000020c7984 */ /* 0x000ee20000000800 */
[----:B------:R-:W-:-:S03]  /*0bb0*/  FFMA R26, R24, R13, R25 ;  /* 0x0000000d181a7223 */ /* 0x000fc60000000019 */
[----:B------:R-:W4:Y:S01]  /*0bc0*/  LDS R24, [R2+0x3f00] ;  /* 0x003f000002187984 */ /* 0x000f220000000800 */
[----:B------:R-:W-:Y:S01]  /*0bd0*/  UIADD3 UR6, UPT, UPT, UR6, 0x1, URZ ;  /* 0x0000000106067890 */ /* 0x000fe2000fffe0ff */
[----:B0-----:R-:W-:-:S03]  /*0be0*/  FFMA R23, R23, R14, R26 ;  /* 0x0000000e17177223 */ /* 0x001fc6000000001a */
[----:B------:R-:W-:Y:S01]  /*0bf0*/  UISETP.NE.AND UP0, UPT, UR6, 0x1, UPT ;  /* 0x000000010600788c */ /* 0x000fe2000bf05270 */
[----:B--2---:R-:W-:Y:S01]  /*0c00*/  FFMA R15, R22, R15, R23 ;  /* 0x0000000f160f7223 */ /* 0x004fe20000000017 */
[----:B------:R-:W-:-:S03]  /*0c10*/  IADD3 R5, PT, PT, R5, 0x40, RZ ;  /* 0x0000004005057810 */ /* 0x000fc60007ffe0ff */
[----:B-1----:R-:W-:-:S04]  /*0c20*/  FFMA R15, R8, R21, R15 ;  /* 0x00000015080f7223 */ /* 0x002fc8000000000f */
[----:B---3--:R-:W-:-:S04]  /*0c30*/  FFMA R9, R12, R9, R15 ;  /* 0x000000090c097223 */ /* 0x008fc8000000000f */
[----:B------:R-:W-:Y:S01]  /*0c40*/  FFMA R9, R28, R10, R9 ;  /* 0x0000000a1c097223 */ /* 0x000fe20000000009 */
[----:B------:R-:W-:Y:S02]  /*0c50*/  IADD3 R3, PT, PT, R3, 0x40, RZ ;  /* 0x0000004003037810 */ /* 0x000fe40007ffe0ff */
[----:B------:R-:W-:Y:S01]  /*0c60*/  IADD3 R0, PT, PT, R0, 0x40, RZ ;  /* 0x0000004000007810 */ /* 0x000fe20007ffe0ff */
[----:B----4-:R-:W-:Y:S01]  /*0c70*/  FFMA R23, R24, R11, R9 ;  /* 0x0000000b18177223 */ /* 0x010fe20000000009 */
[----:B------:R-:W-:Y:S01]  /*0c80*/  LEA R4, R7, R4, 0x6 ;  /* 0x0000000407047211 */ /* 0x000fe200078e30ff */
[----:B------:R-:W-:Y:S06]  /*0c90*/  BRA.U UP0, `(.L_x_1) ;  /* 0xfffffff5006c7547 */ /* 0x000fec000b83ffff */
.L_x_0:
[----:B------:R-:W1:Y:S02]  /*0ca0*/  LDCU.64 UR4, c[0x0][0x3a8] ;  /* 0x00007500ff0477ac */ /* 0x000e640008000a00 */
[----:B-1----:R-:W-:-:S04]  /*0cb0*/  ISETP.GE.AND P0, PT, R20, UR5, PT ;  /* 0x0000000514007c0c */ /* 0x002fc8000bf06270 */
[----:B------:R-:W-:-:S13]  /*0cc0*/  ISETP.GE.OR P0, PT, R19, UR4, P0 ;  /* 0x0000000413007c0c */ /* 0x000fda0008706670 */
[----:B------:R-:W-:Y:S05]  /*0cd0*/  @P0 EXIT ;  /* 0x000000000000094d */ /* 0x000fea0003800000 */
[----:B------:R-:W1:Y:S01]  /*0ce0*/  LDC.64 R2, c[0x0][0x390] ;  /* 0x0000e400ff027b82 */ /* 0x000e620000000a00 */
[----:B------:R-:W-:-:S04]  /*0cf0*/  IMAD R19, R19, UR5, R20 ;  /* 0x0000000513137c24 */ /* 0x000fc8000f8e0214 */
[----:B-1----:R-:W-:-:S05]  /*0d00*/  IMAD.WIDE R2, R19, 0x4, R2 ;  /* 0x0000000413027825 */ /* 0x002fca00078e0202 */
[----:B------:R-:W-:Y:S01]  /*0d10*/  STG.E desc[UR8][R2.64], R23 ;  /* 0x0000001702007986 */ /* 0x000fe2000c101908 */
[----:B------:R-:W-:Y:S05]  /*0d20*/  EXIT ;  /* 0x000000000000794d */ /* 0x000fea0003800000 */
.L_x_2:
[----:B------:R-:W-:-:S00]  /*0d30*/  BRA `(.L_x_2) ;  /* 0xfffffffc00fc7947 */ /* 0x000fc0000383ffff */
[----:B------:R-:W-:-:S00]  /*0d40*/  NOP ;  /* 0x0000000000007918 */ /* 0x000fc00000000000 */
        /* <DEDUP_REMOVED lines=11> */
.L_x_3:


//--------------------- .nv.shared._Z20matrixMultiplySharedPfS_S_iiiiii --------------------------
	.section	.nv.shared._Z20matrixMultiplySharedPfS_S_iiiiii,"aw",@nobits
	.sectionflags	@""
	.align	4
.nv.shared._Z20matrixMultiplySharedPfS_S_iiiiii:
	.zero		33792


//--------------------- .nv.shared.reserved.0     --------------------------
	.section	.nv.shared.reserved.0,"aw",@nobits
	.weak		__nv_reservedSMEM_offset_0_alias
	.size		__nv_reservedSMEM_offset_0_alias, 0, 64
	.other		__nv_reservedSMEM_offset_0_alias,@"STO_CUDA_RESERVED_SHARED STV_DEFAULT"
__nv_reservedSMEM_offset_0_alias:
	.zero		0
	.zero		64


//--------------------- .nv.constant0._Z20matrixMultiplySharedPfS_S_iiiiii --------------------------
	.section	.nv.constant0._Z20matrixMultiplySharedPfS_S_iiiiii,"a",@progbits
	.sectionflags	@""
	.align	4
.nv.constant0._Z20matrixMultiplySharedPfS_S_iiiiii:
	.zero		944


//--------------------- SYMBOLS --------------------------

	.type		.nv.reservedSmem.offset0,@object
	.size		.nv.reservedSmem.offset0,0x4
	.type		.nv.reservedSmem.cap,@object
	.size		.nv.reservedSmem.cap,0x4
